	.headerflags	@"EF_CUDA_TEXMODE_UNIFIED EF_CUDA_64BIT_ADDRESS EF_CUDA_ACCELERATORS EF_CUDA_SM90 EF_CUDA_VIRTUAL_SM(EF_CUDA_SM90)"
	.elftype	@"ET_EXEC"


//--------------------- .nv.info                  --------------------------
	.section	.nv.info,"",@"SHT_CUDA_INFO"
	.align	4


	//----- nvinfo : EIATTR_REGCOUNT
	.align		4
        /*0000*/ 	.byte	0x04, 0x2f
        /*0002*/ 	.short	(.L_1 - .L_0)
	.align		4
.L_0:
        /*0004*/ 	.word	index@(triton_poi_fused__unsafe_index_add_mul_sub_78)
        /*0008*/ 	.word	0x00000014


	//----- nvinfo : EIATTR_MIN_STACK_SIZE
	.align		4
.L_1:
        /*000c*/ 	.byte	0x04, 0x12
        /*000e*/ 	.short	(.L_3 - .L_2)
	.align		4
.L_2:
        /*0010*/ 	.word	index@(triton_poi_fused__unsafe_index_add_mul_sub_78)
        /*0014*/ 	.word	0x00000000


	//----- nvinfo : EIATTR_FRAME_SIZE
	.align		4
.L_3:
        /*0018*/ 	.byte	0x04, 0x11
        /*001a*/ 	.short	(.L_5 - .L_4)
	.align		4
.L_4:
        /*001c*/ 	.word	index@(triton_poi_fused__unsafe_index_add_mul_sub_78)
        /*0020*/ 	.word	0x00000000


	//----- nvinfo : EIATTR_MIN_STACK_SIZE
	.align		4
.L_5:
        /*0024*/ 	.byte	0x04, 0x12
        /*0026*/ 	.short	(.L_7 - .L_6)
	.align		4
.L_6:
        /*0028*/ 	.word	index@(triton_poi_fused__unsafe_index_add_mul_sub_78)
        /*002c*/ 	.word	0x00000000
.L_7:


//--------------------- .nv.info.triton_poi_fused__unsafe_index_add_mul_sub_78 --------------------------
	.section	.nv.info.triton_poi_fused__unsafe_index_add_mul_sub_78,"",@"SHT_CUDA_INFO"
	.sectionflags	@""
	.align	4


	//----- nvinfo : EIATTR_CUDA_API_VERSION
	.align		4
        /*0000*/ 	.byte	0x04, 0x37
        /*0002*/ 	.short	(.L_9 - .L_8)
.L_8:
        /*0004*/ 	.word	0x0000007c


	//----- nvinfo : EIATTR_KPARAM_INFO
	.align		4
.L_9:
        /*0008*/ 	.byte	0x04, 0x17
        /*000a*/ 	.short	(.L_11 - .L_10)
.L_10:
        /*000c*/ 	.word	0x00000000
        /*0010*/ 	.short	0x0006
        /*0012*/ 	.short	0x0030
        /*0014*/ 	.byte	0x00, 0xf0, 0x11, 0x00


	//----- nvinfo : EIATTR_KPARAM_INFO
	.align		4
.L_11:
        /*0018*/ 	.byte	0x04, 0x17
        /*001a*/ 	.short	(.L_13 - .L_12)
.L_12:
        /*001c*/ 	.word	0x00000000
        /*0020*/ 	.short	0x0005
        /*0022*/ 	.short	0x0028
        /*0024*/ 	.byte	0x00, 0xf4, 0x21, 0x00


	//----- nvinfo : EIATTR_KPARAM_INFO
	.align		4
.L_13:
        /*0028*/ 	.byte	0x04, 0x17
        /*002a*/ 	.short	(.L_15 - .L_14)
.L_14:
        /*002c*/ 	.word	0x00000000
        /*0030*/ 	.short	0x0004
        /*0032*/ 	.short	0x0020
        /*0034*/ 	.byte	0x00, 0xf4, 0x21, 0x00


	//----- nvinfo : EIATTR_KPARAM_INFO
	.align		4
.L_15:
        /*0038*/ 	.byte	0x04, 0x17
        /*003a*/ 	.short	(.L_17 - .L_16)
.L_16:
        /*003c*/ 	.word	0x00000000
        /*0040*/ 	.short	0x0003
        /*0042*/ 	.short	0x0018
        /*0044*/ 	.byte	0x00, 0xf4, 0x21, 0x00


	//----- nvinfo : EIATTR_KPARAM_INFO
	.align		4
.L_17:
        /*0048*/ 	.byte	0x04, 0x17
        /*004a*/ 	.short	(.L_19 - .L_18)
.L_18:
        /*004c*/ 	.word	0x00000000
        /*0050*/ 	.short	0x0002
        /*0052*/ 	.short	0x0010
        /*0054*/ 	.byte	0x00, 0xf4, 0x21, 0x00


	//----- nvinfo : EIATTR_KPARAM_INFO
	.align		4
.L_19:
        /*0058*/ 	.byte	0x04, 0x17
        /*005a*/ 	.short	(.L_21 - .L_20)
.L_20:
        /*005c*/ 	.word	0x00000000
        /*0060*/ 	.short	0x0001
        /*0062*/ 	.short	0x0008
        /*0064*/ 	.byte	0x00, 0xf4, 0x21, 0x00


	//----- nvinfo : EIATTR_KPARAM_INFO
	.align		4
.L_21:
        /*0068*/ 	.byte	0x04, 0x17
        /*006a*/ 	.short	(.L_23 - .L_22)
.L_22:
        /*006c*/ 	.word	0x00000000
        /*0070*/ 	.short	0x0000
        /*0072*/ 	.short	0x0000
        /*0074*/ 	.byte	0x00, 0xf4, 0x21, 0x00


	//----- nvinfo : EIATTR_SPARSE_MMA_MASK
	.align		4
.L_23:
        /*0078*/ 	.byte	0x03, 0x50
        /*007a*/ 	.short	0x0000


	//----- nvinfo : EIATTR_MAXREG_COUNT
	.align		4
        /*007c*/ 	.byte	0x03, 0x1b
        /*007e*/ 	.short	0x00ff


	//----- nvinfo : EIATTR_EXIT_INSTR_OFFSETS
	.align		4
        /*0080*/ 	.byte	0x04, 0x1c
        /*0082*/ 	.short	(.L_25 - .L_24)


	//   ....[0]....
.L_24:
        /*0084*/ 	.word	0x000003b0


	//----- nvinfo : EIATTR_REQNTID
	.align		4
.L_25:
        /*0088*/ 	.byte	0x04, 0x10
        /*008a*/ 	.short	(.L_27 - .L_26)
.L_26:
        /*008c*/ 	.word	0x00000080
        /*0090*/ 	.word	0x00000001
        /*0094*/ 	.word	0x00000001


	//----- nvinfo : EIATTR_CBANK_PARAM_SIZE
	.align		4
.L_27:
        /*0098*/ 	.byte	0x03, 0x19
        /*009a*/ 	.short	0x0034


	//----- nvinfo : EIATTR_PARAM_CBANK
	.align		4
        /*009c*/ 	.byte	0x04, 0x0a
        /*009e*/ 	.short	(.L_29 - .L_28)
	.align		4
.L_28:
        /*00a0*/ 	.word	index@(.nv.constant0.triton_poi_fused__unsafe_index_add_mul_sub_78)
        /*00a4*/ 	.short	0x0210
        /*00a6*/ 	.short	0x0034


	//----- nvinfo : EIATTR_SW_WAR
	.align		4
.L_29:
        /*00a8*/ 	.byte	0x04, 0x36
        /*00aa*/ 	.short	(.L_31 - .L_30)
.L_30:
        /*00ac*/ 	.word	0x00000008
.L_31:


//--------------------- .nv.callgraph             --------------------------
	.section	.nv.callgraph,"",@"SHT_CUDA_CALLGRAPH"
	.align	4
	.sectionentsize	8
	.align		4
        /*0000*/ 	.word	0x00000000
	.align		4
        /*0004*/ 	.word	0xffffffff
	.align		4
        /*0008*/ 	.word	0x00000000
	.align		4
        /*000c*/ 	.word	0xfffffffe
	.align		4
        /*0010*/ 	.word	0x00000000
	.align		4
        /*0014*/ 	.word	0xfffffffd
	.align		4
        /*0018*/ 	.word	0x00000000
	.align		4
        /*001c*/ 	.word	0xfffffffc


//--------------------- .text.triton_poi_fused__unsafe_index_add_mul_sub_78 --------------------------
	.section	.text.triton_poi_fused__unsafe_index_add_mul_sub_78,"ax",@progbits
	.align	128
        .global         triton_poi_fused__unsafe_index_add_mul_sub_78
        .type           triton_poi_fused__unsafe_index_add_mul_sub_78,@function
        .size           triton_poi_fused__unsafe_index_add_mul_sub_78,(.L_x_1 - triton_poi_fused__unsafe_index_add_mul_sub_78)
        .other          triton_poi_fused__unsafe_index_add_mul_sub_78,@"STO_CUDA_ENTRY STV_DEFAULT"
triton_poi_fused__unsafe_index_add_mul_sub_78:
.text.triton_poi_fused__unsafe_index_add_mul_sub_78:
[----:B------:R-:W-:Y:S01]  /*0000*/  LDC R1, c[0x0][0x28] ;  /* 0x00000a00ff017b82 */ /* 0x000fe20000000800 */
[----:B------:R-:W1:Y:S07]  /*0010*/  S2R R3, SR_TID.X ;  /* 0x0000000000037919 */ /* 0x000e6e0000002100 */
[----:B------:R-:W2:Y:S01]  /*0020*/  LDC.64 R8, c[0x0][0x210] ;  /* 0x00008400ff087b82 */ /* 0x000ea20000000a00 */
[----:B------:R-:W-:Y:S01]  /*0030*/  ULDC.64 UR4, c[0x0][0x208] ;  /* 0x0000820000047ab9 */ /* 0x000fe20000000a00 */
[----:B------:R-:W-:Y:S01]  /*0040*/  ULDC.64 UR6, c[0x0][0x220] ;  /* 0x0000880000067ab9 */ /* 0x000fe20000000a00 */
[----:B------:R-:W3:Y:S05]  /*0050*/  S2R R4, SR_CTAID.X ;  /* 0x0000000000047919 */ /* 0x000eea0000002500 */
[----:B------:R-:W4:Y:S01]  /*0060*/  LDC.64 R10, c[0x0][0x218] ;  /* 0x00008600ff0a7b82 */ /* 0x000f220000000a00 */
[----:B-1----:R-:W-:-:S05]  /*0070*/  LOP3.LUT R3, R3, 0x7f, RZ, 0xc0, !PT ;  /* 0x0000007f03037812 */ /* 0x002fca00078ec0ff */
[----:B---3--:R-:W-:-:S05]  /*0080*/  IMAD R0, R4, 0x80, R3 ;  /* 0x0000008004007824 */ /* 0x008fca00078e0203 */
[----:B------:R-:W-:-:S04]  /*0090*/  SHF.R.S32.HI R3, RZ, 0x1f, R0 ;  /* 0x0000001fff037819 */ /* 0x000fc80000011400 */
[----:B------:R-:W-:-:S04]  /*00a0*/  LEA.HI R5, R3, R0, RZ, 0x3 ;  /* 0x0000000003057211 */ /* 0x000fc800078f18ff */
[----:B------:R-:W-:Y:S02]  /*00b0*/  SHF.R.S32.HI R6, RZ, 0x3, R5 ;  /* 0x00000003ff067819 */ /* 0x000fe40000011405 */
[----:B------:R-:W-:Y:S02]  /*00c0*/  LOP3.LUT R5, R5, 0xfffffff8, RZ, 0xc0, !PT ;  /* 0xfffffff805057812 */ /* 0x000fe400078ec0ff */
[----:B------:R-:W-:-:S04]  /*00d0*/  LEA.HI R2, R6, R6, RZ, 0x3 ;  /* 0x0000000606027211 */ /* 0x000fc800078f18ff */
[----:B------:R-:W-:Y:S02]  /*00e0*/  LOP3.LUT R7, R2, 0xfffffff8, RZ, 0xc0, !PT ;  /* 0xfffffff802077812 */ /* 0x000fe400078ec0ff */
[----:B------:R-:W1:Y:S03]  /*00f0*/  LDC.64 R2, c[0x0][0x228] ;  /* 0x00008a00ff027b82 */ /* 0x000e660000000a00 */
[----:B------:R-:W-:-:S04]  /*0100*/  IMAD.IADD R7, R6, 0x1, -R7 ;  /* 0x0000000106077824 */ /* 0x000fc800078e0a07 */
[----:B--2---:R-:W-:-:S06]  /*0110*/  IMAD.WIDE R8, R7, 0x8, R8 ;  /* 0x0000000807087825 */ /* 0x004fcc00078e0208 */
[----:B------:R-:W2:Y:S01]  /*0120*/  LDG.E.EL.64 R8, desc[UR4][R8.64] ;  /* 0x0000000408087981 */ /* 0x000ea2000c2e1b00 */
[----:B------:R-:W-:-:S04]  /*0130*/  IMAD.IADD R5, R0, 0x1, -R5 ;  /* 0x0000000100057824 */ /* 0x000fc800078e0a05 */
[----:B----4-:R-:W-:-:S04]  /*0140*/  IMAD.WIDE R10, R5, 0x8, R10 ;  /* 0x00000008050a7825 */ /* 0x010fc800078e020a */
[----:B-1----:R-:W-:Y:S02]  /*0150*/  IMAD.WIDE R6, R5, 0x8, R2 ;  /* 0x0000000805067825 */ /* 0x002fe400078e0202 */
[----:B------:R-:W3:Y:S04]  /*0160*/  LDG.E.EL.64 R10, desc[UR4][R10.64] ;  /* 0x000000040a0a7981 */ /* 0x000ee8000c2e1b00 */
[----:B------:R-:W4:Y:S01]  /*0170*/  LDG.E.EL.64 R6, desc[UR4][R6.64] ;  /* 0x0000000406067981 */ /* 0x000f22000c2e1b00 */
[----:B--2---:R-:W-:-:S04]  /*0180*/  SHF.R.U32.HI R3, RZ, 0x1d, R9 ;  /* 0x0000001dff037819 */ /* 0x004fc80000011609 */
[----:B------:R-:W-:-:S04]  /*0190*/  LOP3.LUT R3, R3, 0x4, RZ, 0xc0, !PT ;  /* 0x0000000403037812 */ /* 0x000fc800078ec0ff */
[----:B------:R-:W-:Y:S02]  /*01a0*/  IADD3 R16, P0, R8, R3, RZ ;  /* 0x0000000308107210 */ /* 0x000fe40007f1e0ff */
[----:B------:R-:W1:Y:S01]  /*01b0*/  LDC.64 R2, c[0x0][0x230] ;  /* 0x00008c00ff027b82 */ /* 0x000e620000000a00 */
[----:B---3--:R-:W-:Y:S02]  /*01c0*/  LEA R14, P1, R10, UR6, 0x2 ;  /* 0x000000060a0e7c11 */ /* 0x008fe4000f8210ff */
[----:B------:R-:W-:Y:S01]  /*01d0*/  IMAD.X R17, RZ, RZ, R9, P0 ;  /* 0x000000ffff117224 */ /* 0x000fe200000e0609 */
[----:B------:R-:W-:Y:S02]  /*01e0*/  SHF.R.S32.HI R9, RZ, 0x18, R4 ;  /* 0x00000018ff097819 */ /* 0x000fe40000011404 */
[----:B------:R-:W-:Y:S02]  /*01f0*/  SHF.R.U32.HI R13, RZ, 0x1b, R11 ;  /* 0x0000001bff0d7819 */ /* 0x000fe4000001160b */
[----:B----4-:R-:W-:-:S02]  /*0200*/  SHF.R.U32.HI R4, RZ, 0x1b, R7 ;  /* 0x0000001bff047819 */ /* 0x010fc40000011607 */
[----:B------:R-:W-:Y:S02]  /*0210*/  SGXT R9, R9, 0x1 ;  /* 0x000000010909781a */ /* 0x000fe40000000200 */
[----:B------:R-:W-:Y:S01]  /*0220*/  LEA.HI.X R15, R10, UR7, R11, 0x2, P1 ;  /* 0x000000070a0f7c11 */ /* 0x000fe200088f140b */
[----:B------:R-:W-:Y:S01]  /*0230*/  IMAD.SHL.U32 R10, R16, 0x10, RZ ;  /* 0x00000010100a7824 */ /* 0x000fe200078e00ff */
[----:B------:R-:W-:Y:S02]  /*0240*/  LEA R11, P2, R6, UR6, 0x2 ;  /* 0x00000006060b7c11 */ /* 0x000fe4000f8410ff */
[----:B------:R-:W-:Y:S02]  /*0250*/  LOP3.LUT R4, R4, 0x10, RZ, 0xc0, !PT ;  /* 0x0000001004047812 */ /* 0x000fe400078ec0ff */
[----:B------:R-:W-:Y:S02]  /*0260*/  LOP3.LUT R13, R13, 0x10, RZ, 0xc0, !PT ;  /* 0x000000100d0d7812 */ /* 0x000fe400078ec0ff */
[----:B------:R-:W-:-:S02]  /*0270*/  LEA.HI R9, R9, R0, RZ, 0x6 ;  /* 0x0000000009097211 */ /* 0x000fc400078f30ff */
[----:B------:R-:W-:Y:S02]  /*0280*/  LEA.HI.X R7, R6, UR7, R7, 0x2, P2 ;  /* 0x0000000706077c11 */ /* 0x000fe400090f1407 */
[----:B------:R-:W-:Y:S01]  /*0290*/  IADD3 R6, P2, P3, R10, R11, R4 ;  /* 0x0000000b0a067210 */ /* 0x000fe20007b5e004 */
[----:B-1----:R-:W-:Y:S01]  /*02a0*/  IMAD.WIDE R2, R5, 0x4, R2 ;  /* 0x0000000405027825 */ /* 0x002fe200078e0202 */
[----:B------:R-:W-:Y:S02]  /*02b0*/  SHF.L.U64.HI R12, R16, 0x4, R17 ;  /* 0x00000004100c7819 */ /* 0x000fe40000010211 */
[----:B------:R-:W-:Y:S02]  /*02c0*/  IADD3 R8, P1, P0, R10, R14, R13 ;  /* 0x0000000e0a087210 */ /* 0x000fe4000783e00d */
[----:B------:R-:W-:Y:S01]  /*02d0*/  SHF.R.S32.HI R4, RZ, 0x6, R9 ;  /* 0x00000006ff047819 */ /* 0x000fe20000011409 */
[----:B------:R-:W2:Y:S01]  /*02e0*/  LDG.E.EL R2, desc[UR4][R2.64] ;  /* 0x0000000402027981 */ /* 0x000ea2000c2e1900 */
[----:B------:R-:W-:-:S02]  /*02f0*/  IADD3.X R9, R12, R15, RZ, P1, P0 ;  /* 0x0000000f0c097210 */ /* 0x000fc40000fe04ff */
[----:B------:R-:W-:Y:S01]  /*0300*/  IADD3.X R7, R12, R7, RZ, P2, P3 ;  /* 0x000000070c077210 */ /* 0x000fe200017e64ff */
[----:B------:R-:W-:Y:S02]  /*0310*/  IMAD.SHL.U32 R11, R4, 0x10, RZ ;  /* 0x00000010040b7824 */ /* 0x000fe400078e00ff */
[----:B------:R-:W1:Y:S02]  /*0320*/  LDC.64 R4, c[0x0][0x238] ;  /* 0x00008e00ff047b82 */ /* 0x000e640000000a00 */
[----:B------:R-:W-:-:S04]  /*0330*/  IMAD.WIDE R8, R11, 0x4, R8 ;  /* 0x000000040b087825 */ /* 0x000fc800078e0208 */
[----:B------:R-:W-:Y:S02]  /*0340*/  IMAD.WIDE R6, R11, 0x4, R6 ;  /* 0x000000040b067825 */ /* 0x000fe400078e0206 */
[----:B------:R-:W3:Y:S04]  /*0350*/  LDG.E.EL R9, desc[UR4][R8.64] ;  /* 0x0000000408097981 */ /* 0x000ee8000c2e1900 */
[----:B------:R-:W3:Y:S01]  /*0360*/  LDG.E.EL R6, desc[UR4][R6.64] ;  /* 0x0000000406067981 */ /* 0x000ee2000c2e1900 */
[----:B-1----:R-:W-:-:S04]  /*0370*/  IMAD.WIDE R4, R0, 0x4, R4 ;  /* 0x0000000400047825 */ /* 0x002fc800078e0204 */
[----:B---3--:R-:W-:-:S04]  /*0380*/  FADD R10, -R9, R6 ;  /* 0x00000006090a7221 */ /* 0x008fc80000000100 */
[----:B--2---:R-:W-:-:S05]  /*0390*/  FFMA R11, R2, R10, R9 ;  /* 0x0000000a020b7223 */ /* 0x004fca0000000009 */
[----:B------:R-:W-:Y:S01]  /*03a0*/  STG.E desc[UR4][R4.64], R11 ;  /* 0x0000000b04007986 */ /* 0x000fe2000c101904 */
[----:B------:R-:W-:Y:S05]  /*03b0*/  EXIT ;  /* 0x000000000000794d */ /* 0x000fea0003800000 */
.L_x_0:
[----:B------:R-:W-:-:S00]  /*03c0*/  BRA `(.L_x_0) ;  /* 0xfffffffc00fc7947 */ /* 0x000fc0000383ffff */
[----:B------:R-:W-:-:S00]  /*03d0*/  NOP ;  /* 0x0000000000007918 */ /* 0x000fc00000000000 */
        /* <DEDUP_REMOVED lines=10> */
.L_x_1:


//--------------------- .nv.constant0.triton_poi_fused__unsafe_index_add_mul_sub_78 --------------------------
	.section	.nv.constant0.triton_poi_fused__unsafe_index_add_mul_sub_78,"a",@progbits
	.sectionflags	@""
	.align	4
.nv.constant0.triton_poi_fused__unsafe_index_add_mul_sub_78:
	.zero		580
